//
// Generated by NVIDIA NVVM Compiler
//
// Compiler Build ID: CL-36424714
// Cuda compilation tools, release 13.0, V13.0.88
// Based on NVVM 20.0.0
//

.version 9.0
.target sm_100
.address_size 64

	// .globl	_Z14evolve13pt_gpuPdS_S_S_iddd

.visible .entry _Z14evolve13pt_gpuPdS_S_S_iddd(
	.param .u64 .ptr .align 1 _Z14evolve13pt_gpuPdS_S_S_iddd_param_0,
	.param .u64 .ptr .align 1 _Z14evolve13pt_gpuPdS_S_S_iddd_param_1,
	.param .u64 .ptr .align 1 _Z14evolve13pt_gpuPdS_S_S_iddd_param_2,
	.param .u64 .ptr .align 1 _Z14evolve13pt_gpuPdS_S_S_iddd_param_3,
	.param .u32 _Z14evolve13pt_gpuPdS_S_S_iddd_param_4,
	.param .f64 _Z14evolve13pt_gpuPdS_S_S_iddd_param_5,
	.param .f64 _Z14evolve13pt_gpuPdS_S_S_iddd_param_6,
	.param .f64 _Z14evolve13pt_gpuPdS_S_S_iddd_param_7
)
{
	.reg .pred 	%p<3>;
	.reg .b32 	%r<31>;
	.reg .b32 	%f<4>;
	.reg .b64 	%rd<35>;
	.reg .b64 	%fd<43>;

	ld.param.u64 	%rd2, [_Z14evolve13pt_gpuPdS_S_S_iddd_param_1];
	ld.param.u64 	%rd4, [_Z14evolve13pt_gpuPdS_S_S_iddd_param_3];
	ld.param.u32 	%r7, [_Z14evolve13pt_gpuPdS_S_S_iddd_param_4];
	ld.param.f64 	%fd1, [_Z14evolve13pt_gpuPdS_S_S_iddd_param_5];
	ld.param.f64 	%fd3, [_Z14evolve13pt_gpuPdS_S_S_iddd_param_7];
	mov.u32 	%r8, %ctaid.x;
	mov.u32 	%r9, %ntid.x;
	mov.u32 	%r10, %ntid.y;
	mov.u32 	%r11, %tid.y;
	mov.u32 	%r12, %tid.x;
	mad.lo.s32 	%r13, %r10, %r8, %r11;
	mad.lo.s32 	%r1, %r13, %r9, %r12;
	div.s32 	%r14, %r1, %r7;
	mul.lo.s32 	%r15, %r14, %r7;
	sub.s32 	%r2, %r1, %r15;
	add.s32 	%r16, %r14, 2;
	add.s32 	%r3, %r7, 4;
	mul.lo.s32 	%r4, %r16, %r3;
	add.s32 	%r17, %r2, %r4;
	add.s32 	%r5, %r17, 2;
	shl.b32 	%r6, %r7, 1;
	add.s32 	%r18, %r6, 2;
	setp.lt.s32 	%p1, %r5, %r18;
	@%p1 bra 	$L__BB0_3;
	mad.lo.s32 	%r19, %r7, %r7, %r7;
	add.s32 	%r20, %r7, %r19;
	add.s32 	%r21, %r20, 1;
	setp.gt.s32 	%p2, %r5, %r21;
	@%p2 bra 	$L__BB0_3;
	ld.param.f64 	%fd42, [_Z14evolve13pt_gpuPdS_S_S_iddd_param_6];
	ld.param.u64 	%rd34, [_Z14evolve13pt_gpuPdS_S_S_iddd_param_2];
	ld.param.u64 	%rd33, [_Z14evolve13pt_gpuPdS_S_S_iddd_param_0];
	cvta.to.global.u64 	%rd5, %rd2;
	cvt.s64.s32 	%rd6, %r4;
	cvt.s64.s32 	%rd7, %r2;
	add.s64 	%rd8, %rd7, %rd6;
	shl.b64 	%rd9, %rd8, 3;
	add.s64 	%rd10, %rd9, %rd5;
	ld.global.f64 	%fd4, [%rd10+8];
	ld.global.f64 	%fd5, [%rd10+24];
	add.f64 	%fd6, %fd4, %fd5;
	cvt.s64.s32 	%rd11, %r7;
	add.s64 	%rd12, %rd8, %rd11;
	shl.b64 	%rd13, %rd12, 3;
	add.s64 	%rd14, %rd13, %rd5;
	ld.global.f64 	%fd7, [%rd14+48];
	add.f64 	%fd8, %fd6, %fd7;
	sub.s64 	%rd15, %rd8, %rd11;
	shl.b64 	%rd16, %rd15, 3;
	add.s64 	%rd17, %rd16, %rd5;
	ld.global.f64 	%fd9, [%rd17+-16];
	add.f64 	%fd10, %fd8, %fd9;
	cvt.rzi.s32.f64 	%r22, %fd10;
	ld.global.f64 	%fd11, [%rd17+-24];
	ld.global.f64 	%fd12, [%rd17+-8];
	add.f64 	%fd13, %fd11, %fd12;
	ld.global.f64 	%fd14, [%rd14+40];
	add.f64 	%fd15, %fd13, %fd14;
	ld.global.f64 	%fd16, [%rd14+56];
	add.f64 	%fd17, %fd15, %fd16;
	mul.f64 	%fd18, %fd17, 0d3FD0000000000000;
	cvt.rzi.s32.f64 	%r23, %fd18;
	add.s32 	%r24, %r2, %r4;
	mul.wide.s32 	%rd18, %r24, 8;
	add.s64 	%rd19, %rd5, %rd18;
	ld.global.f64 	%fd19, [%rd19];
	ld.global.f64 	%fd20, [%rd10+32];
	add.f64 	%fd21, %fd19, %fd20;
	sub.s32 	%r25, %r5, %r6;
	add.s32 	%r26, %r25, -8;
	mul.wide.s32 	%rd20, %r26, 8;
	add.s64 	%rd21, %rd5, %rd20;
	ld.global.f64 	%fd22, [%rd21];
	add.f64 	%fd23, %fd21, %fd22;
	shl.b32 	%r27, %r3, 1;
	cvt.s64.s32 	%rd22, %r27;
	add.s64 	%rd23, %rd8, %rd22;
	shl.b64 	%rd24, %rd23, 3;
	add.s64 	%rd25, %rd5, %rd24;
	ld.global.f64 	%fd24, [%rd25+16];
	sub.f64 	%fd25, %fd23, %fd24;
	mul.f64 	%fd26, %fd25, 0d3FC0000000000000;
	cvt.rzi.s32.f64 	%r28, %fd26;
	ld.global.f64 	%fd27, [%rd10+16];
	add.f64 	%fd28, %fd27, %fd27;
	cvta.to.global.u64 	%rd26, %rd34;
	add.s64 	%rd27, %rd26, %rd9;
	ld.global.f64 	%fd29, [%rd27+16];
	sub.f64 	%fd30, %fd28, %fd29;
	mul.f64 	%fd31, %fd42, %fd42;
	add.s32 	%r29, %r23, %r22;
	add.s32 	%r30, %r29, %r28;
	cvt.rn.f64.s32 	%fd32, %r30;
	fma.rn.f64 	%fd33, %fd27, 0dC016000000000000, %fd32;
	mul.f64 	%fd34, %fd31, %fd33;
	mul.f64 	%fd35, %fd1, %fd1;
	div.rn.f64 	%fd36, %fd34, %fd35;
	add.f64 	%fd37, %fd30, %fd36;
	cvta.to.global.u64 	%rd28, %rd4;
	mul.wide.s32 	%rd29, %r1, 8;
	add.s64 	%rd30, %rd28, %rd29;
	ld.global.f64 	%fd38, [%rd30];
	cvt.rn.f32.f64 	%f1, %fd3;
	mul.f32 	%f2, %f1, 0fBFB8AA3B;
	ex2.approx.f32 	%f3, %f2;
	cvt.f64.f32 	%fd39, %f3;
	mul.f64 	%fd40, %fd38, %fd39;
	sub.f64 	%fd41, %fd37, %fd40;
	cvta.to.global.u64 	%rd31, %rd33;
	add.s64 	%rd32, %rd31, %rd9;
	st.global.f64 	[%rd32+16], %fd41;
$L__BB0_3:
	ret;

}


// ===== COMPILED SASS (sm_100) =====

	.target	sm_100

	.elftype	@"ET_EXEC"


//--------------------- .note.nv.tkinfo           --------------------------
	.section	.note.nv.tkinfo,"",@"SHT_NOTE"
	.sectionflags	@"SHF_NOTE_NV_TKINFO"
	.tkinfo
        /*0018*/ 	.word	0x00000002
        /*0030*/ 	.string	""
        /*0030*/ 	.string	"ptxas"
        /*0030*/ 	.string	"Cuda compilation tools, release 13.0, V13.0.88"
        /*0030*/ 	.string	"Build cuda_13.0.r13.0/compiler.36424714_0"
        /*0030*/ 	.string	"-arch sm_100 -m 64 "



//--------------------- .note.nv.cuinfo           --------------------------
	.section	.note.nv.cuinfo,"",@"SHT_NOTE"
	.sectionflags	@"SHF_NOTE_NV_CUINFO"
        /*0018*/ 	.short	0x0002
        /*001a*/ 	.short	0x0064
        /*001c*/ 	.short	0x0082
	.zero		2


//--------------------- .nv.info                  --------------------------
	.section	.nv.info,"",@"SHT_CUDA_INFO"
	.align	4


	//----- nvinfo : EIATTR_REGCOUNT
	.align		4
        /*0000*/ 	.byte	0x04, 0x2f
        /*0002*/ 	.short	(.L_1 - .L_0)
	.align		4
.L_0:
        /*0004*/ 	.word	index@(_Z14evolve13pt_gpuPdS_S_S_iddd)
        /*0008*/ 	.word	0x00000020


	//----- nvinfo : EIATTR_FRAME_SIZE
	.align		4
.L_1:
        /*000c*/ 	.byte	0x04, 0x11
        /*000e*/ 	.short	(.L_3 - .L_2)
	.align		4
.L_2:
        /*0010*/ 	.word	index@($__internal_0_$__cuda_sm20_div_rn_f64_full)
        /*0014*/ 	.word	0x00000000


	//----- nvinfo : EIATTR_FRAME_SIZE
	.align		4
.L_3:
        /*0018*/ 	.byte	0x04, 0x11
        /*001a*/ 	.short	(.L_5 - .L_4)
	.align		4
.L_4:
        /*001c*/ 	.word	index@(_Z14evolve13pt_gpuPdS_S_S_iddd)
        /*0020*/ 	.word	0x00000000


	//----- nvinfo : EIATTR_MIN_STACK_SIZE
	.align		4
.L_5:
        /*0024*/ 	.byte	0x04, 0x12
        /*0026*/ 	.short	(.L_7 - .L_6)
	.align		4
.L_6:
        /*0028*/ 	.word	index@(_Z14evolve13pt_gpuPdS_S_S_iddd)
        /*002c*/ 	.word	0x00000000
.L_7:


//--------------------- .nv.compat                --------------------------
	.section	.nv.compat,"",@"SHT_CUDA_COMPAT_INFO"
	.align	4
        /*0000*/ 	.byte	0x02, 0x09, 0x00, 0x00, 0x02, 0x02, 0x01, 0x00, 0x02, 0x05, 0x05, 0x00, 0x03, 0x07, 0x01, 0x01
        /*0010*/ 	.byte	0x02, 0x03, 0x00, 0x00, 0x02, 0x06, 0x01, 0x00, 0x04, 0x0b, 0x08, 0x00, 0x01, 0x00, 0x00, 0x00
        /*0020*/ 	.byte	0x00, 0x00, 0x00, 0x00


//--------------------- .nv.info._Z14evolve13pt_gpuPdS_S_S_iddd --------------------------
	.section	.nv.info._Z14evolve13pt_gpuPdS_S_S_iddd,"",@"SHT_CUDA_INFO"
	.sectionflags	@""
	.align	4


	//----- nvinfo : EIATTR_CUDA_API_VERSION
	.align		4
        /*0000*/ 	.byte	0x04, 0x37
        /*0002*/ 	.short	(.L_9 - .L_8)
.L_8:
        /*0004*/ 	.word	0x00000082


	//----- nvinfo : EIATTR_KPARAM_INFO
	.align		4
.L_9:
        /*0008*/ 	.byte	0x04, 0x17
        /*000a*/ 	.short	(.L_11 - .L_10)
.L_10:
        /*000c*/ 	.word	0x00000000
        /*0010*/ 	.short	0x0007
        /*0012*/ 	.short	0x0038
        /*0014*/ 	.byte	0x00, 0xf0, 0x21, 0x00


	//----- nvinfo : EIATTR_KPARAM_INFO
	.align		4
.L_11:
        /*0018*/ 	.byte	0x04, 0x17
        /*001a*/ 	.short	(.L_13 - .L_12)
.L_12:
        /*001c*/ 	.word	0x00000000
        /*0020*/ 	.short	0x0006
        /*0022*/ 	.short	0x0030
        /*0024*/ 	.byte	0x00, 0xf0, 0x21, 0x00


	//----- nvinfo : EIATTR_KPARAM_INFO
	.align		4
.L_13:
        /*0028*/ 	.byte	0x04, 0x17
        /*002a*/ 	.short	(.L_15 - .L_14)
.L_14:
        /*002c*/ 	.word	0x00000000
        /*0030*/ 	.short	0x0005
        /*0032*/ 	.short	0x0028
        /*0034*/ 	.byte	0x00, 0xf0, 0x21, 0x00


	//----- nvinfo : EIATTR_KPARAM_INFO
	.align		4
.L_15:
        /*0038*/ 	.byte	0x04, 0x17
        /*003a*/ 	.short	(.L_17 - .L_16)
.L_16:
        /*003c*/ 	.word	0x00000000
        /*0040*/ 	.short	0x0004
        /*0042*/ 	.short	0x0020
        /*0044*/ 	.byte	0x00, 0xf0, 0x11, 0x00


	//----- nvinfo : EIATTR_KPARAM_INFO
	.align		4
.L_17:
        /*0048*/ 	.byte	0x04, 0x17
        /*004a*/ 	.short	(.L_19 - .L_18)
.L_18:
        /*004c*/ 	.word	0x00000000
        /*0050*/ 	.short	0x0003
        /*0052*/ 	.short	0x0018
        /*0054*/ 	.byte	0x00, 0xf5, 0x21, 0x00


	//----- nvinfo : EIATTR_KPARAM_INFO
	.align		4
.L_19:
        /*0058*/ 	.byte	0x04, 0x17
        /*005a*/ 	.short	(.L_21 - .L_20)
.L_20:
        /*005c*/ 	.word	0x00000000
        /*0060*/ 	.short	0x0002
        /*0062*/ 	.short	0x0010
        /*0064*/ 	.byte	0x00, 0xf5, 0x21, 0x00


	//----- nvinfo : EIATTR_KPARAM_INFO
	.align		4
.L_21:
        /*0068*/ 	.byte	0x04, 0x17
        /*006a*/ 	.short	(.L_23 - .L_22)
.L_22:
        /*006c*/ 	.word	0x00000000
        /*0070*/ 	.short	0x0001
        /*0072*/ 	.short	0x0008
        /*0074*/ 	.byte	0x00, 0xf5, 0x21, 0x00


	//----- nvinfo : EIATTR_KPARAM_INFO
	.align		4
.L_23:
        /*0078*/ 	.byte	0x04, 0x17
        /*007a*/ 	.short	(.L_25 - .L_24)
.L_24:
        /*007c*/ 	.word	0x00000000
        /*0080*/ 	.short	0x0000
        /*0082*/ 	.short	0x0000
        /*0084*/ 	.byte	0x00, 0xf5, 0x21, 0x00


	//----- nvinfo : EIATTR_SPARSE_MMA_MASK
	.align		4
.L_25:
        /*0088*/ 	.byte	0x03, 0x50
        /*008a*/ 	.short	0x0000


	//----- nvinfo : EIATTR_MAXREG_COUNT
	.align		4
        /*008c*/ 	.byte	0x03, 0x1b
        /*008e*/ 	.short	0x00ff


	//----- nvinfo : EIATTR_MERCURY_ISA_VERSION
	.align		4
        /*0090*/ 	.byte	0x03, 0x5f
        /*0092*/ 	.short	0x0101


	//----- nvinfo : EIATTR_VRC_CTA_INIT_COUNT
	.align		4
        /*0094*/ 	.byte	0x02, 0x4a
	.zero		1
	.zero		1


	//----- nvinfo : EIATTR_EXIT_INSTR_OFFSETS
	.align		4
        /*0098*/ 	.byte	0x04, 0x1c
        /*009a*/ 	.short	(.L_27 - .L_26)


	//   ....[0]....
.L_26:
        /*009c*/ 	.word	0x00000280


	//   ....[1]....
        /*00a0*/ 	.word	0x000002c0


	//   ....[2]....
        /*00a4*/ 	.word	0x00000970


	//----- nvinfo : EIATTR_CRS_STACK_SIZE
	.align		4
.L_27:
        /*00a8*/ 	.byte	0x04, 0x1e
        /*00aa*/ 	.short	(.L_29 - .L_28)
.L_28:
        /*00ac*/ 	.word	0x00000000


	//----- nvinfo : EIATTR_CBANK_PARAM_SIZE
	.align		4
.L_29:
        /*00b0*/ 	.byte	0x03, 0x19
        /*00b2*/ 	.short	0x0040


	//----- nvinfo : EIATTR_PARAM_CBANK
	.align		4
        /*00b4*/ 	.byte	0x04, 0x0a
        /*00b6*/ 	.short	(.L_31 - .L_30)
	.align		4
.L_30:
        /*00b8*/ 	.word	index@(.nv.constant0._Z14evolve13pt_gpuPdS_S_S_iddd)
        /*00bc*/ 	.short	0x0380
        /*00be*/ 	.short	0x0040


	//----- nvinfo : EIATTR_SW_WAR
	.align		4
.L_31:
        /*00c0*/ 	.byte	0x04, 0x36
        /*00c2*/ 	.short	(.L_33 - .L_32)
.L_32:
        /*00c4*/ 	.word	0x00000008
.L_33:


//--------------------- .nv.callgraph             --------------------------
	.section	.nv.callgraph,"",@"SHT_CUDA_CALLGRAPH"
	.align	4
	.sectionentsize	8
	.align		4
        /*0000*/ 	.word	0x00000000
	.align		4
        /*0004*/ 	.word	0xffffffff
	.align		4
        /*0008*/ 	.word	0x00000000
	.align		4
        /*000c*/ 	.word	0xfffffffe
	.align		4
        /*0010*/ 	.word	0x00000000
	.align		4
        /*0014*/ 	.word	0xfffffffd
	.align		4
        /*0018*/ 	.word	0x00000000
	.align		4
        /*001c*/ 	.word	0xfffffffc


//--------------------- .text._Z14evolve13pt_gpuPdS_S_S_iddd --------------------------
	.section	.text._Z14evolve13pt_gpuPdS_S_S_iddd,"ax",@progbits
	.align	128
        .global         _Z14evolve13pt_gpuPdS_S_S_iddd
        .type           _Z14evolve13pt_gpuPdS_S_S_iddd,@function
        .size           _Z14evolve13pt_gpuPdS_S_S_iddd,(.L_x_8 - _Z14evolve13pt_gpuPdS_S_S_iddd)
        .other          _Z14evolve13pt_gpuPdS_S_S_iddd,@"STO_CUDA_ENTRY STV_DEFAULT"
_Z14evolve13pt_gpuPdS_S_S_iddd:
.text._Z14evolve13pt_gpuPdS_S_S_iddd:
[----:B------:R-:W-:Y:S08]  /*0000*/  LDC R1, c[0x0][0x37c] ;  /* 0x0000df00ff017b82 */ /* 0x000ff00000000800 */
[----:B------:R-:W0:Y:S01]  /*0010*/  LDC R5, c[0x0][0x3a0] ;  /* 0x0000e800ff057b82 */ /* 0x000e220000000800 */
[----:B------:R-:W1:Y:S01]  /*0020*/  S2R R7, SR_TID.Y ;  /* 0x0000000000077919 */ /* 0x000e620000002200 */
[----:B------:R-:W2:Y:S01]  /*0030*/  LDCU UR5, c[0x0][0x360] ;  /* 0x00006c00ff0577ac */ /* 0x000ea20008000800 */
[----:B------:R-:W2:Y:S05]  /*0040*/  S2R R9, SR_TID.X ;  /* 0x0000000000097919 */ /* 0x000eaa0000002100 */
[----:B------:R-:W1:Y:S08]  /*0050*/  S2UR UR4, SR_CTAID.X ;  /* 0x00000000000479c3 */ /* 0x000e700000002500 */
[----:B------:R-:W1:Y:S01]  /*0060*/  LDC R0, c[0x0][0x364] ;  /* 0x0000d900ff007b82 */ /* 0x000e620000000800 */
[----:B0-----:R-:W-:Y:S01]  /*0070*/  IABS R11, R5 ;  /* 0x00000005000b7213 */ /* 0x001fe20000000000 */
[----:B------:R-:W-:-:S03]  /*0080*/  VIADD R24, R5, 0x4 ;  /* 0x0000000405187836 */ /* 0x000fc60000000000 */
[----:B------:R-:W0:Y:S01]  /*0090*/  I2F.RP R4, R11 ;  /* 0x0000000b00047306 */ /* 0x000e220000209400 */
[----:B-1----:R-:W-:-:S07]  /*00a0*/  IMAD R0, R0, UR4, R7 ;  /* 0x0000000400007c24 */ /* 0x002fce000f8e0207 */
[----:B0-----:R-:W0:Y:S01]  /*00b0*/  MUFU.RCP R4, R4 ;  /* 0x0000000400047308 */ /* 0x001e220000001000 */
[----:B--2---:R-:W-:Y:S02]  /*00c0*/  IMAD R0, R0, UR5, R9 ;  /* 0x0000000500007c24 */ /* 0x004fe4000f8e0209 */
[----:B0-----:R-:W-:-:S03]  /*00d0*/  VIADD R2, R4, 0xffffffe ;  /* 0x0ffffffe04027836 */ /* 0x001fc60000000000 */
[----:B------:R-:W-:Y:S02]  /*00e0*/  IABS R4, R0 ;  /* 0x0000000000047213 */ /* 0x000fe40000000000 */
[----:B------:R0:W1:Y:S02]  /*00f0*/  F2I.FTZ.U32.TRUNC.NTZ R3, R2 ;  /* 0x0000000200037305 */ /* 0x000064000021f000 */
[----:B0-----:R-:W-:Y:S02]  /*0100*/  IMAD.MOV.U32 R2, RZ, RZ, RZ ;  /* 0x000000ffff027224 */ /* 0x001fe400078e00ff */
[----:B-1----:R-:W-:-:S04]  /*0110*/  IMAD.MOV R6, RZ, RZ, -R3 ;  /* 0x000000ffff067224 */ /* 0x002fc800078e0a03 */
[----:B------:R-:W-:-:S04]  /*0120*/  IMAD R7, R6, R11, RZ ;  /* 0x0000000b06077224 */ /* 0x000fc800078e02ff */
[----:B------:R-:W-:-:S06]  /*0130*/  IMAD.HI.U32 R3, R3, R7, R2 ;  /* 0x0000000703037227 */ /* 0x000fcc00078e0002 */
[----:B------:R-:W-:-:S04]  /*0140*/  IMAD.HI.U32 R3, R3, R4, RZ ;  /* 0x0000000403037227 */ /* 0x000fc800078e00ff */
[----:B------:R-:W-:-:S04]  /*0150*/  IMAD.MOV R2, RZ, RZ, -R3 ;  /* 0x000000ffff027224 */ /* 0x000fc800078e0a03 */
[----:B------:R-:W-:-:S05]  /*0160*/  IMAD R2, R11, R2, R4 ;  /* 0x000000020b027224 */ /* 0x000fca00078e0204 */
[----:B------:R-:W-:-:S13]  /*0170*/  ISETP.GT.U32.AND P1, PT, R11, R2, PT ;  /* 0x000000020b00720c */ /* 0x000fda0003f24070 */
[----:B------:R-:W-:Y:S02]  /*0180*/  @!P1 IMAD.IADD R2, R2, 0x1, -R11 ;  /* 0x0000000102029824 */ /* 0x000fe400078e0a0b */
[----:B------:R-:W-:Y:S01]  /*0190*/  @!P1 VIADD R3, R3, 0x1 ;  /* 0x0000000103039836 */ /* 0x000fe20000000000 */
[----:B------:R-:W-:Y:S02]  /*01a0*/  ISETP.NE.AND P1, PT, R5, RZ, PT ;  /* 0x000000ff0500720c */ /* 0x000fe40003f25270 */
[----:B------:R-:W-:Y:S02]  /*01b0*/  ISETP.GE.U32.AND P0, PT, R2, R11, PT ;  /* 0x0000000b0200720c */ /* 0x000fe40003f06070 */
[----:B------:R-:W-:-:S04]  /*01c0*/  LOP3.LUT R2, R0, R5, RZ, 0x3c, !PT ;  /* 0x0000000500027212 */ /* 0x000fc800078e3cff */
[----:B------:R-:W-:-:S07]  /*01d0*/  ISETP.GE.AND P2, PT, R2, RZ, PT ;  /* 0x000000ff0200720c */ /* 0x000fce0003f46270 */
[----:B------:R-:W-:-:S06]  /*01e0*/  @P0 VIADD R3, R3, 0x1 ;  /* 0x0000000103030836 */ /* 0x000fcc0000000000 */
[----:B------:R-:W-:Y:S01]  /*01f0*/  @!P2 IMAD.MOV R3, RZ, RZ, -R3 ;  /* 0x000000ffff03a224 */ /* 0x000fe200078e0a03 */
[----:B------:R-:W-:-:S05]  /*0200*/  @!P1 LOP3.LUT R3, RZ, R5, RZ, 0x33, !PT ;  /* 0x00000005ff039212 */ /* 0x000fca00078e33ff */
[----:B------:R-:W-:Y:S02]  /*0210*/  IMAD.MOV R6, RZ, RZ, -R3 ;  /* 0x000000ffff067224 */ /* 0x000fe400078e0a03 */
[----:B------:R-:W-:Y:S01]  /*0220*/  VIADD R25, R3, 0x2 ;  /* 0x0000000203197836 */ /* 0x000fe20000000000 */
[C---:B------:R-:W-:Y:S01]  /*0230*/  LEA R3, R5.reuse, 0x2, 0x1 ;  /* 0x0000000205037811 */ /* 0x040fe200078e08ff */
[----:B------:R-:W-:Y:S02]  /*0240*/  IMAD R6, R5, R6, R0 ;  /* 0x0000000605067224 */ /* 0x000fe400078e0200 */
[----:B------:R-:W-:-:S05]  /*0250*/  IMAD R25, R25, R24, RZ ;  /* 0x0000001819197224 */ /* 0x000fca00078e02ff */
[----:B------:R-:W-:-:S04]  /*0260*/  IADD3 R4, PT, PT, R6, 0x2, R25 ;  /* 0x0000000206047810 */ /* 0x000fc80007ffe019 */
[----:B------:R-:W-:-:S13]  /*0270*/  ISETP.GE.AND P0, PT, R4, R3, PT ;  /* 0x000000030400720c */ /* 0x000fda0003f06270 */
[----:B------:R-:W-:Y:S05]  /*0280*/  @!P0 EXIT ;  /* 0x000000000000894d */ /* 0x000fea0003800000 */
[----:B------:R-:W-:-:S04]  /*0290*/  IMAD R2, R5, R5, R5 ;  /* 0x0000000505027224 */ /* 0x000fc800078e0205 */
[----:B------:R-:W-:-:S05]  /*02a0*/  IMAD.X R3, R2, 0x1, R5, PT ;  /* 0x0000000102037824 */ /* 0x000fca00038e0605 */
[----:B------:R-:W-:-:S13]  /*02b0*/  ISETP.GT.AND P0, PT, R4, R3, PT ;  /* 0x000000030400720c */ /* 0x000fda0003f04270 */
[----:B------:R-:W-:Y:S05]  /*02c0*/  @P0 EXIT ;  /* 0x000000000000094d */ /* 0x000fea0003800000 */
[----:B------:R-:W0:Y:S01]  /*02d0*/  LDCU.64 UR6, c[0x0][0x388] ;  /* 0x00007100ff0677ac */ /* 0x000e220008000a00 */
[----:B------:R-:W-:Y:S02]  /*02e0*/  SHF.R.S32.HI R2, RZ, 0x1f, R6 ;  /* 0x0000001fff027819 */ /* 0x000fe40000011406 */
[----:B------:R-:W-:Y:S01]  /*02f0*/  IADD3 R26, P0, PT, R6, R25, RZ ;  /* 0x00000019061a7210 */ /* 0x000fe20007f1e0ff */
[----:B------:R-:W1:Y:S03]  /*0300*/  LDCU.64 UR4, c[0x0][0x358] ;  /* 0x00006b00ff0477ac */ /* 0x000e660008000a00 */
[----:B------:R-:W-:Y:S01]  /*0310*/  LEA.HI.X.SX32 R7, R25, R2, 0x1, P0 ;  /* 0x0000000219077211 */ /* 0x000fe200000f0eff */
[----:B------:R-:W-:-:S03]  /*0320*/  IMAD.SHL.U32 R2, R26, 0x8, RZ ;  /* 0x000000081a027824 */ /* 0x000fc600078e00ff */
[----:B------:R-:W-:Y:S02]  /*0330*/  SHF.L.U64.HI R3, R26, 0x3, R7 ;  /* 0x000000031a037819 */ /* 0x000fe40000010207 */
[----:B0-----:R-:W-:-:S04]  /*0340*/  IADD3 R8, P0, PT, R2, UR6, RZ ;  /* 0x0000000602087c10 */ /* 0x001fc8000ff1e0ff */
[----:B------:R-:W-:-:S05]  /*0350*/  IADD3.X R9, PT, PT, R3, UR7, RZ, P0, !PT ;  /* 0x0000000703097c10 */ /* 0x000fca00087fe4ff */
[----:B-1----:R-:W2:Y:S04]  /*0360*/  LDG.E.64 R22, desc[UR4][R8.64+0x8] ;  /* 0x0000080408167981 */ /* 0x002ea8000c1e1b00 */
[----:B------:R-:W2:Y:S01]  /*0370*/  LDG.E.64 R20, desc[UR4][R8.64+0x18] ;  /* 0x0000180408147981 */ /* 0x000ea2000c1e1b00 */
[--C-:B------:R-:W-:Y:S02]  /*0380*/  SHF.R.S32.HI R14, RZ, 0x1f, R5.reuse ;  /* 0x0000001fff0e7819 */ /* 0x100fe40000011405 */
[----:B------:R-:W-:Y:S01]  /*0390*/  IADD3 R11, P0, PT, R26, R5, RZ ;  /* 0x000000051a0b7210 */ /* 0x000fe20007f1e0ff */
[----:B------:R-:W-:Y:S01]  /*03a0*/  IMAD.MOV R27, RZ, RZ, -R5 ;  /* 0x000000ffff1b7224 */ /* 0x000fe200078e0a05 */
[----:B------:R-:W3:Y:S03]  /*03b0*/  LDG.E.64 R28, desc[UR4][R8.64+0x20] ;  /* 0x00002004081c7981 */ /* 0x000ee6000c1e1b00 */
[----:B------:R-:W-:Y:S01]  /*03c0*/  IMAD.X R12, R14, 0x1, R7, P0 ;  /* 0x000000010e0c7824 */ /* 0x000fe200000e0607 */
[----:B------:R-:W-:-:S04]  /*03d0*/  LEA R10, P0, R11, UR6, 0x3 ;  /* 0x000000060b0a7c11 */ /* 0x000fc8000f8018ff */
[----:B------:R-:W-:-:S05]  /*03e0*/  LEA.HI.X R11, R11, UR7, R12, 0x3, P0 ;  /* 0x000000070b0b7c11 */ /* 0x000fca00080f1c0c */
[----:B------:R-:W4:Y:S01]  /*03f0*/  LDG.E.64 R12, desc[UR4][R10.64+0x30] ;  /* 0x000030040a0c7981 */ /* 0x000f22000c1e1b00 */
[----:B------:R-:W-:-:S05]  /*0400*/  IADD3 R15, P0, PT, R26, -R5, RZ ;  /* 0x800000051a0f7210 */ /* 0x000fca0007f1e0ff */
[----:B------:R-:W-:Y:S01]  /*0410*/  IMAD.X R16, R7, 0x1, ~R14, P0 ;  /* 0x0000000107107824 */ /* 0x000fe200000e0e0e */
[----:B------:R-:W-:-:S04]  /*0420*/  LEA R14, P0, R15, UR6, 0x3 ;  /* 0x000000060f0e7c11 */ /* 0x000fc8000f8018ff */
[----:B------:R-:W-:-:S05]  /*0430*/  LEA.HI.X R15, R15, UR7, R16, 0x3, P0 ;  /* 0x000000070f0f7c11 */ /* 0x000fca00080f1c10 */
[----:B------:R-:W5:Y:S04]  /*0440*/  LDG.E.64 R16, desc[UR4][R14.64+-0x18] ;  /* 0xffffe8040e107981 */ /* 0x000f68000c1e1b00 */
[----:B------:R-:W5:Y:S01]  /*0450*/  LDG.E.64 R18, desc[UR4][R14.64+-0x8] ;  /* 0xfffff8040e127981 */ /* 0x000f62000c1e1b00 */
[----:B------:R-:W-:Y:S02]  /*0460*/  IMAD R4, R27, 0x2, R4 ;  /* 0x000000021b047824 */ /* 0x000fe400078e0204 */
[----:B------:R-:W-:Y:S02]  /*0470*/  IMAD.IADD R5, R6, 0x1, R25 ;  /* 0x0000000106057824 */ /* 0x000fe400078e0219 */
[----:B------:R-:W-:Y:S02]  /*0480*/  VIADD R25, R4, 0xfffffff8 ;  /* 0xfffffff804197836 */ /* 0x000fe40000000000 */
[----:B------:R-:W-:Y:S01]  /*0490*/  IMAD.SHL.U32 R24, R24, 0x2, RZ ;  /* 0x0000000218187824 */ /* 0x000fe200078e00ff */
[----:B------:R-:W3:Y:S04]  /*04a0*/  LDG.E.64 R14, desc[UR4][R14.64+-0x10] ;  /* 0xfffff0040e0e7981 */ /* 0x000ee8000c1e1b00 */
[----:B------:R-:W-:-:S04]  /*04b0*/  IADD3 R26, P0, PT, R24, R26, RZ ;  /* 0x0000001a181a7210 */ /* 0x000fc80007f1e0ff */
[----:B------:R-:W-:Y:S02]  /*04c0*/  LEA.HI.X.SX32 R7, R24, R7, 0x1, P0 ;  /* 0x0000000718077211 */ /* 0x000fe400000f0eff */
[----:B------:R-:W-:-:S04]  /*04d0*/  LEA R6, P0, R26, UR6, 0x3 ;  /* 0x000000061a067c11 */ /* 0x000fc8000f8018ff */
[----:B------:R-:W-:Y:S01]  /*04e0*/  LEA.HI.X R7, R26, UR7, R7, 0x3, P0 ;  /* 0x000000071a077c11 */ /* 0x000fe200080f1c07 */
[----:B------:R-:W0:Y:S05]  /*04f0*/  LDCU.64 UR6, c[0x0][0x390] ;  /* 0x00007200ff0677ac */ /* 0x000e2a0008000a00 */
[----:B------:R-:W3:Y:S01]  /*0500*/  LDG.E.64 R6, desc[UR4][R6.64+0x10] ;  /* 0x0000100406067981 */ /* 0x000ee2000c1e1b00 */
[----:B--2---:R-:W-:Y:S01]  /*0510*/  DADD R20, R22, R20 ;  /* 0x0000000016147229 */ /* 0x004fe20000000014 */
[----:B------:R-:W1:Y:S07]  /*0520*/  LDC.64 R22, c[0x0][0x388] ;  /* 0x0000e200ff167b82 */ /* 0x000e6e0000000a00 */
[----:B----4-:R-:W-:-:S02]  /*0530*/  DADD R12, R20, R12 ;  /* 0x00000000140c7229 */ /* 0x010fc4000000000c */
[----:B------:R-:W2:Y:S01]  /*0540*/  LDG.E.64 R20, desc[UR4][R10.64+0x28] ;  /* 0x000028040a147981 */ /* 0x000ea2000c1e1b00 */
[----:B-1----:R-:W-:-:S04]  /*0550*/  IMAD.WIDE R4, R5, 0x8, R22 ;  /* 0x0000000805047825 */ /* 0x002fc800078e0216 */
[----:B------:R-:W-:Y:S01]  /*0560*/  IMAD.WIDE R22, R25, 0x8, R22 ;  /* 0x0000000819167825 */ /* 0x000fe200078e0216 */
[----:B------:R-:W4:Y:S04]  /*0570*/  LDG.E.64 R10, desc[UR4][R10.64+0x38] ;  /* 0x000038040a0a7981 */ /* 0x000f28000c1e1b00 */
[----:B------:R-:W4:Y:S04]  /*0580*/  LDG.E.64 R4, desc[UR4][R4.64] ;  /* 0x0000000404047981 */ /* 0x000f28000c1e1b00 */
[----:B------:R-:W4:Y:S04]  /*0590*/  LDG.E.64 R22, desc[UR4][R22.64] ;  /* 0x0000000416167981 */ /* 0x000f28000c1e1b00 */
[----:B------:R1:W4:Y:S01]  /*05a0*/  LDG.E.64 R24, desc[UR4][R8.64+0x10] ;  /* 0x0000100408187981 */ /* 0x000322000c1e1b00 */
[----:B-----5:R-:W-:Y:S01]  /*05b0*/  DADD R18, R16, R18 ;  /* 0x0000000010127229 */ /* 0x020fe20000000012 */
[----:B0-----:R-:W-:-:S04]  /*05c0*/  IADD3 R16, P0, PT, R2, UR6, RZ ;  /* 0x0000000602107c10 */ /* 0x001fc8000ff1e0ff */
[----:B------:R-:W-:-:S06]  /*05d0*/  IADD3.X R17, PT, PT, R3, UR7, RZ, P0, !PT ;  /* 0x0000000703117c10 */ /* 0x000fcc00087fe4ff */
[----:B------:R-:W5:Y:S01]  /*05e0*/  LDG.E.64 R16, desc[UR4][R16.64+0x10] ;  /* 0x0000100410107981 */ /* 0x000f62000c1e1b00 */
[----:B---3--:R-:W-:-:S10]  /*05f0*/  DADD R12, R12, R14 ;  /* 0x000000000c0c7229 */ /* 0x008fd4000000000e */
[----:B------:R-:W-:Y:S01]  /*0600*/  F2I.F64.TRUNC R12, R12 ;  /* 0x0000000c000c7311 */ /* 0x000fe2000030d100 */
[----:B------:R-:W-:Y:S01]  /*0610*/  BSSY.RECONVERGENT B0, `(.L_x_0) ;  /* 0x0000024000007945 */ /* 0x000fe20003800200 */
[----:B--2---:R-:W-:Y:S01]  /*0620*/  DADD R20, R18, R20 ;  /* 0x0000000012147229 */ /* 0x004fe20000000014 */
[----:B------:R-:W0:Y:S01]  /*0630*/  LDC.64 R18, c[0x0][0x3a8] ;  /* 0x0000ea00ff127b82 */ /* 0x000e220000000a00 */
[----:B----4-:R-:W-:-:S08]  /*0640*/  DADD R4, R4, R28 ;  /* 0x0000000004047229 */ /* 0x010fd0000000001c */
[----:B------:R-:W-:Y:S02]  /*0650*/  DADD R4, R4, R22 ;  /* 0x0000000004047229 */ /* 0x000fe40000000016 */
[----:B------:R-:W-:-:S06]  /*0660*/  DADD R10, R20, R10 ;  /* 0x00000000140a7229 */ /* 0x000fcc000000000a */
[----:B------:R-:W-:Y:S02]  /*0670*/  DADD R6, R4, -R6 ;  /* 0x0000000004067229 */ /* 0x000fe40000000806 */
[----:B0-----:R-:W-:Y:S02]  /*0680*/  DMUL R18, R18, R18 ;  /* 0x0000001212127228 */ /* 0x001fe40000000000 */
[----:B------:R-:W-:-:S04]  /*0690*/  DMUL R10, R10, 0.25 ;  /* 0x3fd000000a0a7828 */ /* 0x000fc80000000000 */
[----:B-1----:R-:W-:Y:S01]  /*06a0*/  DMUL R8, R6, 0.125 ;  /* 0x3fc0000006087828 */ /* 0x002fe20000000000 */
[----:B------:R-:W0:Y:S01]  /*06b0*/  MUFU.RCP64H R5, R19 ;  /* 0x0000001300057308 */ /* 0x000e220000001800 */
[----:B------:R-:W-:Y:S01]  /*06c0*/  IMAD.MOV.U32 R4, RZ, RZ, 0x1 ;  /* 0x00000001ff047424 */ /* 0x000fe200078e00ff */
[----:B------:R-:W1:Y:S06]  /*06d0*/  LDC.64 R6, c[0x0][0x3b0] ;  /* 0x0000ec00ff067b82 */ /* 0x000e6c0000000a00 */
[----:B------:R-:W-:Y:S08]  /*06e0*/  F2I.F64.TRUNC R11, R10 ;  /* 0x0000000a000b7311 */ /* 0x000ff0000030d100 */
[----:B------:R-:W2:Y:S01]  /*06f0*/  F2I.F64.TRUNC R8, R8 ;  /* 0x0000000800087311 */ /* 0x000ea2000030d100 */
[----:B0-----:R-:W-:-:S08]  /*0700*/  DFMA R14, -R18, R4, 1 ;  /* 0x3ff00000120e742b */ /* 0x001fd00000000104 */
[----:B------:R-:W-:Y:S01]  /*0710*/  DFMA R14, R14, R14, R14 ;  /* 0x0000000e0e0e722b */ /* 0x000fe2000000000e */
[----:B--2---:R-:W-:-:S04]  /*0720*/  IADD3 R20, PT, PT, R8, R11, R12 ;  /* 0x0000000b08147210 */ /* 0x004fc80007ffe00c */
[----:B------:R-:W0:Y:S03]  /*0730*/  I2F.F64 R12, R20 ;  /* 0x00000014000c7312 */ /* 0x000e260000201c00 */
[----:B------:R-:W-:Y:S02]  /*0740*/  DFMA R14, R4, R14, R4 ;  /* 0x0000000e040e722b */ /* 0x000fe40000000004 */
[----:B-1----:R-:W-:-:S06]  /*0750*/  DMUL R10, R6, R6 ;  /* 0x00000006060a7228 */ /* 0x002fcc0000000000 */
[----:B------:R-:W-:Y:S02]  /*0760*/  DFMA R4, -R18, R14, 1 ;  /* 0x3ff000001204742b */ /* 0x000fe4000000010e */
[----:B0-----:R-:W-:-:S06]  /*0770*/  DFMA R12, R24, -5.5, R12 ;  /* 0xc0160000180c782b */ /* 0x001fcc000000000c */
[----:B------:R-:W-:Y:S02]  /*0780*/  DFMA R4, R14, R4, R14 ;  /* 0x000000040e04722b */ /* 0x000fe4000000000e */
[----:B------:R-:W-:-:S08]  /*0790*/  DMUL R10, R10, R12 ;  /* 0x0000000c0a0a7228 */ /* 0x000fd00000000000 */
[----:B------:R-:W-:-:S08]  /*07a0*/  DMUL R6, R10, R4 ;  /* 0x000000040a067228 */ /* 0x000fd00000000000 */
[----:B------:R-:W-:-:S08]  /*07b0*/  DFMA R8, -R18, R6, R10 ;  /* 0x000000061208722b */ /* 0x000fd0000000010a */
[----:B------:R-:W-:Y:S01]  /*07c0*/  DFMA R4, R4, R8, R6 ;  /* 0x000000080404722b */ /* 0x000fe20000000006 */
[----:B------:R-:W-:-:S09]  /*07d0*/  FSETP.GEU.AND P1, PT, |R11|, 6.5827683646048100446e-37, PT ;  /* 0x036000000b00780b */ /* 0x000fd20003f2e200 */
[----:B------:R-:W-:-:S05]  /*07e0*/  FFMA R8, RZ, R19, R5 ;  /* 0x00000013ff087223 */ /* 0x000fca0000000005 */
[----:B------:R-:W-:Y:S01]  /*07f0*/  FSETP.GT.AND P0, PT, |R8|, 1.469367938527859385e-39, PT ;  /* 0x001000000800780b */ /* 0x000fe20003f04200 */
[----:B------:R-:W-:-:S08]  /*0800*/  DADD R6, R24, R24 ;  /* 0x0000000018067229 */ /* 0x000fd00000000018 */
[----:B-----5:R-:W-:-:S04]  /*0810*/  DADD R6, R6, -R16 ;  /* 0x0000000006067229 */ /* 0x020fc80000000810 */
[----:B------:R-:W-:Y:S07]  /*0820*/  @P0 BRA P1, `(.L_x_1) ;  /* 0x0000000000080947 */ /* 0x000fee0000800000 */
[----:B------:R-:W-:-:S07]  /*0830*/  MOV R16, 0x850 ;  /* 0x0000085000107802 */ /* 0x000fce0000000f00 */
[----:B------:R-:W-:Y:S05]  /*0840*/  CALL.REL.NOINC `($__internal_0_$__cuda_sm20_div_rn_f64_full) ;  /* 0x00000000004c7944 */ /* 0x000fea0003c00000 */
.L_x_1:
[----:B------:R-:W-:Y:S05]  /*0850*/  BSYNC.RECONVERGENT B0 ;  /* 0x0000000000007941 */ /* 0x000fea0003800200 */
.L_x_0:
[----:B------:R-:W0:Y:S01]  /*0860*/  LDC.64 R8, c[0x0][0x398] ;  /* 0x0000e600ff087b82 */ /* 0x000e220000000a00 */
[----:B------:R-:W1:Y:S01]  /*0870*/  LDCU.64 UR6, c[0x0][0x3b8] ;  /* 0x00007700ff0677ac */ /* 0x000e620008000a00 */
[----:B0-----:R-:W-:-:S06]  /*0880*/  IMAD.WIDE R8, R0, 0x8, R8 ;  /* 0x0000000800087825 */ /* 0x001fcc00078e0208 */
[----:B------:R-:W2:Y:S01]  /*0890*/  LDG.E.64 R8, desc[UR4][R8.64] ;  /* 0x0000000408087981 */ /* 0x000ea2000c1e1b00 */
[----:B-1----:R-:W0:Y:S01]  /*08a0*/  F2F.F32.F64 R0, UR6 ;  /* 0x0000000600007d10 */ /* 0x002e220008301000 */
[----:B------:R-:W1:Y:S01]  /*08b0*/  LDCU.64 UR6, c[0x0][0x380] ;  /* 0x00007000ff0677ac */ /* 0x000e620008000a00 */
[----:B------:R-:W-:Y:S01]  /*08c0*/  DADD R6, R6, R4 ;  /* 0x0000000006067229 */ /* 0x000fe20000000004 */
[----:B0-----:R-:W-:-:S05]  /*08d0*/  FMUL R0, R0, -1.4426950216293334961 ;  /* 0xbfb8aa3b00007820 */ /* 0x001fca0000400000 */
[----:B------:R-:W-:-:S13]  /*08e0*/  FSETP.GEU.AND P0, PT, R0, -126, PT ;  /* 0xc2fc00000000780b */ /* 0x000fda0003f0e000 */
[----:B------:R-:W-:-:S04]  /*08f0*/  @!P0 FMUL R0, R0, 0.5 ;  /* 0x3f00000000008820 */ /* 0x000fc80000400000 */
[----:B------:R-:W0:Y:S02]  /*0900*/  MUFU.EX2 R10, R0 ;  /* 0x00000000000a7308 */ /* 0x000e240000000800 */
[----:B0-----:R-:W-:Y:S01]  /*0910*/  @!P0 FMUL R10, R10, R10 ;  /* 0x0000000a0a0a8220 */ /* 0x001fe20000400000 */
[----:B-1----:R-:W-:-:S04]  /*0920*/  IADD3 R2, P0, PT, R2, UR6, RZ ;  /* 0x0000000602027c10 */ /* 0x002fc8000ff1e0ff */
[----:B------:R-:W-:Y:S01]  /*0930*/  IADD3.X R3, PT, PT, R3, UR7, RZ, P0, !PT ;  /* 0x0000000703037c10 */ /* 0x000fe200087fe4ff */
[----:B------:R-:W2:Y:S02]  /*0940*/  F2F.F64.F32 R10, R10 ;  /* 0x0000000a000a7310 */ /* 0x000ea40000201800 */
[----:B--2---:R-:W-:-:S07]  /*0950*/  DFMA R6, -R8, R10, R6 ;  /* 0x0000000a0806722b */ /* 0x004fce0000000106 */
[----:B------:R-:W-:Y:S01]  /*0960*/  STG.E.64 desc[UR4][R2.64+0x10], R6 ;  /* 0x0000100602007986 */ /* 0x000fe2000c101b04 */
[----:B------:R-:W-:Y:S05]  /*0970*/  EXIT ;  /* 0x000000000000794d */ /* 0x000fea0003800000 */
        .weak           $__internal_0_$__cuda_sm20_div_rn_f64_full
        .type           $__internal_0_$__cuda_sm20_div_rn_f64_full,@function
        .size           $__internal_0_$__cuda_sm20_div_rn_f64_full,(.L_x_8 - $__internal_0_$__cuda_sm20_div_rn_f64_full)
$__internal_0_$__cuda_sm20_div_rn_f64_full:
[C---:B------:R-:W-:Y:S01]  /*0980*/  FSETP.GEU.AND P0, PT, |R19|.reuse, 1.469367938527859385e-39, PT ;  /* 0x001000001300780b */ /* 0x040fe20003f0e200 */
[--C-:B------:R-:W-:Y:S01]  /*0990*/  IMAD.MOV.U32 R8, RZ, RZ, R18.reuse ;  /* 0x000000ffff087224 */ /* 0x100fe200078e0012 */
[----:B------:R-:W-:Y:S01]  /*09a0*/  LOP3.LUT R4, R19, 0x800fffff, RZ, 0xc0, !PT ;  /* 0x800fffff13047812 */ /* 0x000fe200078ec0ff */
[----:B------:R-:W-:Y:S01]  /*09b0*/  IMAD.MOV.U32 R9, RZ, RZ, R19 ;  /* 0x000000ffff097224 */ /* 0x000fe200078e0013 */
[C---:B------:R-:W-:Y:S01]  /*09c0*/  FSETP.GEU.AND P2, PT, |R11|.reuse, 1.469367938527859385e-39, PT ;  /* 0x001000000b00780b */ /* 0x040fe20003f4e200 */
[----:B------:R-:W-:Y:S01]  /*09d0*/  IMAD.MOV.U32 R12, RZ, RZ, 0x1 ;  /* 0x00000001ff0c7424 */ /* 0x000fe200078e00ff */
[----:B------:R-:W-:Y:S01]  /*09e0*/  LOP3.LUT R5, R4, 0x3ff00000, RZ, 0xfc, !PT ;  /* 0x3ff0000004057812 */ /* 0x000fe200078efcff */
[----:B------:R-:W-:Y:S01]  /*09f0*/  IMAD.MOV.U32 R4, RZ, RZ, R18 ;  /* 0x000000ffff047224 */ /* 0x000fe200078e0012 */
[----:B------:R-:W-:Y:S01]  /*0a00*/  LOP3.LUT R14, R11, 0x7ff00000, RZ, 0xc0, !PT ;  /* 0x7ff000000b0e7812 */ /* 0x000fe200078ec0ff */
[----:B------:R-:W-:Y:S01]  /*0a10*/  BSSY.RECONVERGENT B1, `(.L_x_2) ;  /* 0x0000050000017945 */ /* 0x000fe20003800200 */
[----:B------:R-:W-:-:S03]  /*0a20*/  LOP3.LUT R17, R19, 0x7ff00000, RZ, 0xc0, !PT ;  /* 0x7ff0000013117812 */ /* 0x000fc600078ec0ff */
[----:B------:R-:W-:Y:S01]  /*0a30*/  @!P0 DMUL R4, R8, 8.98846567431157953865e+307 ;  /* 0x7fe0000008048828 */ /* 0x000fe20000000000 */
[C---:B------:R-:W-:Y:S01]  /*0a40*/  ISETP.GE.U32.AND P1, PT, R14.reuse, R17, PT ;  /* 0x000000110e00720c */ /* 0x040fe20003f26070 */
[----:B------:R-:W-:Y:S02]  /*0a50*/  IMAD.MOV.U32 R24, RZ, RZ, R14 ;  /* 0x000000ffff187224 */ /* 0x000fe400078e000e */
[----:B------:R-:W-:Y:S02]  /*0a60*/  @!P2 LOP3.LUT R15, R9, 0x7ff00000, RZ, 0xc0, !PT ;  /* 0x7ff00000090fa812 */ /* 0x000fe400078ec0ff */
[----:B------:R-:W0:Y:S02]  /*0a70*/  MUFU.RCP64H R13, R5 ;  /* 0x00000005000d7308 */ /* 0x000e240000001800 */
[----:B------:R-:W-:Y:S01]  /*0a80*/  @!P2 ISETP.GE.U32.AND P3, PT, R14, R15, PT ;  /* 0x0000000f0e00a20c */ /* 0x000fe20003f66070 */
[----:B------:R-:W-:Y:S01]  /*0a90*/  IMAD.MOV.U32 R15, RZ, RZ, 0x1ca00000 ;  /* 0x1ca00000ff0f7424 */ /* 0x000fe200078e00ff */
[----:B------:R-:W-:Y:S01]  /*0aa0*/  @!P0 LOP3.LUT R17, R5, 0x7ff00000, RZ, 0xc0, !PT ;  /* 0x7ff0000005118812 */ /* 0x000fe200078ec0ff */
[----:B0-----:R-:W-:-:S08]  /*0ab0*/  DFMA R20, R12, -R4, 1 ;  /* 0x3ff000000c14742b */ /* 0x001fd00000000804 */
[----:B------:R-:W-:-:S08]  /*0ac0*/  DFMA R20, R20, R20, R20 ;  /* 0x000000141414722b */ /* 0x000fd00000000014 */
[----:B------:R-:W-:Y:S01]  /*0ad0*/  DFMA R18, R12, R20, R12 ;  /* 0x000000140c12722b */ /* 0x000fe2000000000c */
[C---:B------:R-:W-:Y:S01]  /*0ae0*/  @!P2 SEL R21, R15.reuse, 0x63400000, !P3 ;  /* 0x634000000f15a807 */ /* 0x040fe20005800000 */
[----:B------:R-:W-:Y:S01]  /*0af0*/  IMAD.MOV.U32 R12, RZ, RZ, R10 ;  /* 0x000000ffff0c7224 */ /* 0x000fe200078e000a */
[----:B------:R-:W-:Y:S02]  /*0b00*/  SEL R13, R15, 0x63400000, !P1 ;  /* 0x634000000f0d7807 */ /* 0x000fe40004800000 */
[--C-:B------:R-:W-:Y:S02]  /*0b10*/  @!P2 LOP3.LUT R22, R21, 0x80000000, R11.reuse, 0xf8, !PT ;  /* 0x800000001516a812 */ /* 0x100fe400078ef80b */
[----:B------:R-:W-:Y:S01]  /*0b20*/  LOP3.LUT R13, R13, 0x800fffff, R11, 0xf8, !PT ;  /* 0x800fffff0d0d7812 */ /* 0x000fe200078ef80b */
[----:B------:R-:W-:Y:S01]  /*0b30*/  DFMA R20, R18, -R4, 1 ;  /* 0x3ff000001214742b */ /* 0x000fe20000000804 */
[----:B------:R-:W-:Y:S01]  /*0b40*/  @!P2 LOP3.LUT R23, R22, 0x100000, RZ, 0xfc, !PT ;  /* 0x001000001617a812 */ /* 0x000fe200078efcff */
[----:B------:R-:W-:-:S06]  /*0b50*/  @!P2 IMAD.MOV.U32 R22, RZ, RZ, RZ ;  /* 0x000000ffff16a224 */ /* 0x000fcc00078e00ff */
[----:B------:R-:W-:Y:S02]  /*0b60*/  @!P2 DFMA R12, R12, 2, -R22 ;  /* 0x400000000c0ca82b */ /* 0x000fe40000000816 */
[----:B------:R-:W-:-:S08]  /*0b70*/  DFMA R20, R18, R20, R18 ;  /* 0x000000141214722b */ /* 0x000fd00000000012 */
[----:B------:R-:W-:Y:S01]  /*0b80*/  @!P2 LOP3.LUT R24, R13, 0x7ff00000, RZ, 0xc0, !PT ;  /* 0x7ff000000d18a812 */ /* 0x000fe200078ec0ff */
[----:B------:R-:W-:-:S04]  /*0b90*/  DMUL R18, R20, R12 ;  /* 0x0000000c14127228 */ /* 0x000fc80000000000 */
[----:B------:R-:W-:-:S04]  /*0ba0*/  VIADD R25, R24, 0xffffffff ;  /* 0xffffffff18197836 */ /* 0x000fc80000000000 */
[----:B------:R-:W-:Y:S01]  /*0bb0*/  DFMA R22, R18, -R4, R12 ;  /* 0x800000041216722b */ /* 0x000fe2000000000c */
[----:B------:R-:W-:Y:S01]  /*0bc0*/  ISETP.GT.U32.AND P0, PT, R25, 0x7feffffe, PT ;  /* 0x7feffffe1900780c */ /* 0x000fe20003f04070 */
[----:B------:R-:W-:-:S05]  /*0bd0*/  VIADD R25, R17, 0xffffffff ;  /* 0xffffffff11197836 */ /* 0x000fca0000000000 */
[----:B------:R-:W-:Y:S01]  /*0be0*/  ISETP.GT.U32.OR P0, PT, R25, 0x7feffffe, P0 ;  /* 0x7feffffe1900780c */ /* 0x000fe20000704470 */
[----:B------:R-:W-:-:S12]  /*0bf0*/  DFMA R18, R20, R22, R18 ;  /* 0x000000161412722b */ /* 0x000fd80000000012 */
[----:B------:R-:W-:Y:S05]  /*0c00*/  @P0 BRA `(.L_x_3) ;  /* 0x00000000006c0947 */ /* 0x000fea0003800000 */
[----:B------:R-:W-:Y:S01]  /*0c10*/  LOP3.LUT R11, R9, 0x7ff00000, RZ, 0xc0, !PT ;  /* 0x7ff00000090b7812 */ /* 0x000fe200078ec0ff */
[----:B------:R-:W-:-:S03]  /*0c20*/  IMAD.MOV.U32 R20, RZ, RZ, RZ ;  /* 0x000000ffff147224 */ /* 0x000fc600078e00ff */
[CC--:B------:R-:W-:Y:S02]  /*0c30*/  VIADDMNMX R10, R14.reuse, -R11.reuse, 0xb9600000, !PT ;  /* 0xb96000000e0a7446 */ /* 0x0c0fe4000780090b */
[----:B------:R-:W-:Y:S02]  /*0c40*/  ISETP.GE.U32.AND P0, PT, R14, R11, PT ;  /* 0x0000000b0e00720c */ /* 0x000fe40003f06070 */
[----:B------:R-:W-:Y:S02]  /*0c50*/  VIMNMX R10, PT, PT, R10, 0x46a00000, PT ;  /* 0x46a000000a0a7848 */ /* 0x000fe40003fe0100 */
[----:B------:R-:W-:-:S05]  /*0c60*/  SEL R15, R15, 0x63400000, !P0 ;  /* 0x634000000f0f7807 */ /* 0x000fca0004000000 */
[----:B------:R-:W-:-:S04]  /*0c70*/  IMAD.IADD R10, R10, 0x1, -R15 ;  /* 0x000000010a0a7824 */ /* 0x000fc800078e0a0f */
[----:B------:R-:W-:-:S06]  /*0c80*/  VIADD R21, R10, 0x7fe00000 ;  /* 0x7fe000000a157836 */ /* 0x000fcc0000000000 */
[----:B------:R-:W-:-:S10]  /*0c90*/  DMUL R14, R18, R20 ;  /* 0x00000014120e7228 */ /* 0x000fd40000000000 */
[----:B------:R-:W-:-:S13]  /*0ca0*/  FSETP.GTU.AND P0, PT, |R15|, 1.469367938527859385e-39, PT ;  /* 0x001000000f00780b */ /* 0x000fda0003f0c200 */
[----:B------:R-:W-:Y:S05]  /*0cb0*/  @P0 BRA `(.L_x_4) ;  /* 0x0000000000940947 */ /* 0x000fea0003800000 */
[----:B------:R-:W-:Y:S01]  /*0cc0*/  DFMA R4, R18, -R4, R12 ;  /* 0x800000041204722b */ /* 0x000fe2000000000c */
[----:B------:R-:W-:-:S09]  /*0cd0*/  IMAD.MOV.U32 R20, RZ, RZ, RZ ;  /* 0x000000ffff147224 */ /* 0x000fd200078e00ff */
[C---:B------:R-:W-:Y:S02]  /*0ce0*/  FSETP.NEU.AND P0, PT, R5.reuse, RZ, PT ;  /* 0x000000ff0500720b */ /* 0x040fe40003f0d000 */
[----:B------:R-:W-:-:S04]  /*0cf0*/  LOP3.LUT R9, R5, 0x80000000, R9, 0x48, !PT ;  /* 0x8000000005097812 */ /* 0x000fc800078e4809 */
[----:B------:R-:W-:-:S07]  /*0d00*/  LOP3.LUT R21, R9, R21, RZ, 0xfc, !PT ;  /* 0x0000001509157212 */ /* 0x000fce00078efcff */
[----:B------:R-:W-:Y:S05]  /*0d10*/  @!P0 BRA `(.L_x_4) ;  /* 0x00000000007c8947 */ /* 0x000fea0003800000 */
[----:B------:R-:W-:Y:S02]  /*0d20*/  IMAD.MOV R5, RZ, RZ, -R10 ;  /* 0x000000ffff057224 */ /* 0x000fe400078e0a0a */
[----:B------:R-:W-:-:S06]  /*0d30*/  IMAD.MOV.U32 R4, RZ, RZ, RZ ;  /* 0x000000ffff047224 */ /* 0x000fcc00078e00ff */
[----:B------:R-:W-:Y:S02]  /*0d40*/  DFMA R4, R14, -R4, R18 ;  /* 0x800000040e04722b */ /* 0x000fe40000000012 */
[----:B------:R-:W-:-:S04]  /*0d50*/  DMUL.RP R18, R18, R20 ;  /* 0x0000001412127228 */ /* 0x000fc80000008000 */
[----:B------:R-:W-:-:S04]  /*0d60*/  IADD3 R4, PT, PT, -R10, -0x43300000, RZ ;  /* 0xbcd000000a047810 */ /* 0x000fc80007ffe1ff */
[----:B------:R-:W-:Y:S02]  /*0d70*/  FSETP.NEU.AND P0, PT, |R5|, R4, PT ;  /* 0x000000040500720b */ /* 0x000fe40003f0d200 */
[----:B------:R-:W-:Y:S02]  /*0d80*/  LOP3.LUT R9, R19, R9, RZ, 0x3c, !PT ;  /* 0x0000000913097212 */ /* 0x000fe400078e3cff */
[----:B------:R-:W-:Y:S02]  /*0d90*/  FSEL R14, R18, R14, !P0 ;  /* 0x0000000e120e7208 */ /* 0x000fe40004000000 */
[----:B------:R-:W-:Y:S01]  /*0da0*/  FSEL R15, R9, R15, !P0 ;  /* 0x0000000f090f7208 */ /* 0x000fe20004000000 */
[----:B------:R-:W-:Y:S06]  /*0db0*/  BRA `(.L_x_4) ;  /* 0x0000000000547947 */ /* 0x000fec0003800000 */
.L_x_3:
[----:B------:R-:W-:-:S14]  /*0dc0*/  DSETP.NAN.AND P0, PT, R10, R10, PT ;  /* 0x0000000a0a00722a */ /* 0x000fdc0003f08000 */
[----:B------:R-:W-:Y:S05]  /*0dd0*/  @P0 BRA `(.L_x_5) ;  /* 0x0000000000440947 */ /* 0x000fea0003800000 */
[----:B------:R-:W-:-:S14]  /*0de0*/  DSETP.NAN.AND P0, PT, R8, R8, PT ;  /* 0x000000080800722a */ /* 0x000fdc0003f08000 */
[----:B------:R-:W-:Y:S05]  /*0df0*/  @P0 BRA `(.L_x_6) ;  /* 0x0000000000300947 */ /* 0x000fea0003800000 */
[----:B------:R-:W-:Y:S01]  /*0e00*/  ISETP.NE.AND P0, PT, R24, R17, PT ;  /* 0x000000111800720c */ /* 0x000fe20003f05270 */
[----:B------:R-:W-:Y:S02]  /*0e10*/  IMAD.MOV.U32 R14, RZ, RZ, 0x0 ;  /* 0x00000000ff0e7424 */ /* 0x000fe400078e00ff */
[----:B------:R-:W-:-:S10]  /*0e20*/  IMAD.MOV.U32 R15, RZ, RZ, -0x80000 ;  /* 0xfff80000ff0f7424 */ /* 0x000fd400078e00ff */
[----:B------:R-:W-:Y:S05]  /*0e30*/  @!P0 BRA `(.L_x_4) ;  /* 0x0000000000348947 */ /* 0x000fea0003800000 */
[----:B------:R-:W-:Y:S02]  /*0e40*/  ISETP.NE.AND P0, PT, R24, 0x7ff00000, PT ;  /* 0x7ff000001800780c */ /* 0x000fe40003f05270 */
[----:B------:R-:W-:Y:S02]  /*0e50*/  LOP3.LUT R15, R11, 0x80000000, R9, 0x48, !PT ;  /* 0x800000000b0f7812 */ /* 0x000fe400078e4809 */
[----:B------:R-:W-:-:S13]  /*0e60*/  ISETP.EQ.OR P0, PT, R17, RZ, !P0 ;  /* 0x000000ff1100720c */ /* 0x000fda0004702670 */
[----:B------:R-:W-:Y:S01]  /*0e70*/  @P0 LOP3.LUT R4, R15, 0x7ff00000, RZ, 0xfc, !PT ;  /* 0x7ff000000f040812 */ /* 0x000fe200078efcff */
[----:B------:R-:W-:Y:S02]  /*0e80*/  @!P0 IMAD.MOV.U32 R14, RZ, RZ, RZ ;  /* 0x000000ffff0e8224 */ /* 0x000fe400078e00ff */
[----:B------:R-:W-:Y:S02]  /*0e90*/  @P0 IMAD.MOV.U32 R14, RZ, RZ, RZ ;  /* 0x000000ffff0e0224 */ /* 0x000fe400078e00ff */
[----:B------:R-:W-:Y:S01]  /*0ea0*/  @P0 IMAD.MOV.U32 R15, RZ, RZ, R4 ;  /* 0x000000ffff0f0224 */ /* 0x000fe200078e0004 */
[----:B------:R-:W-:Y:S06]  /*0eb0*/  BRA `(.L_x_4) ;  /* 0x0000000000147947 */ /* 0x000fec0003800000 */
.L_x_6:
[----:B------:R-:W-:Y:S01]  /*0ec0*/  LOP3.LUT R15, R9, 0x80000, RZ, 0xfc, !PT ;  /* 0x00080000090f7812 */ /* 0x000fe200078efcff */
[----:B------:R-:W-:Y:S01]  /*0ed0*/  IMAD.MOV.U32 R14, RZ, RZ, R8 ;  /* 0x000000ffff0e7224 */ /* 0x000fe200078e0008 */
[----:B------:R-:W-:Y:S06]  /*0ee0*/  BRA `(.L_x_4) ;  /* 0x0000000000087947 */ /* 0x000fec0003800000 */
.L_x_5:
[----:B------:R-:W-:Y:S01]  /*0ef0*/  LOP3.LUT R15, R11, 0x80000, RZ, 0xfc, !PT ;  /* 0x000800000b0f7812 */ /* 0x000fe200078efcff */
[----:B------:R-:W-:-:S07]  /*0f00*/  IMAD.MOV.U32 R14, RZ, RZ, R10 ;  /* 0x000000ffff0e7224 */ /* 0x000fce00078e000a */
.L_x_4:
[----:B------:R-:W-:Y:S05]  /*0f10*/  BSYNC.RECONVERGENT B1 ;  /* 0x0000000000017941 */ /* 0x000fea0003800200 */
.L_x_2:
[----:B------:R-:W-:Y:S02]  /*0f20*/  IMAD.MOV.U32 R17, RZ, RZ, 0x0 ;  /* 0x00000000ff117424 */ /* 0x000fe400078e00ff */
[----:B------:R-:W-:Y:S02]  /*0f30*/  IMAD.MOV.U32 R4, RZ, RZ, R14 ;  /* 0x000000ffff047224 */ /* 0x000fe400078e000e */
[----:B------:R-:W-:Y:S01]  /*0f40*/  IMAD.MOV.U32 R5, RZ, RZ, R15 ;  /* 0x000000ffff057224 */ /* 0x000fe200078e000f */
[----:B------:R-:W-:Y:S06]  /*0f50*/  RET.REL.NODEC R16 `(_Z14evolve13pt_gpuPdS_S_S_iddd) ;  /* 0xfffffff010287950 */ /* 0x000fec0003c3ffff */
.L_x_7:
[----:B------:R-:W-:-:S00]  /*0f60*/  BRA `(.L_x_7) ;  /* 0xfffffffc00fc7947 */ /* 0x000fc0000383ffff */
[----:B------:R-:W-:-:S00]  /*0f70*/  NOP ;  /* 0x0000000000007918 */ /* 0x000fc00000000000 */
        /* <DEDUP_REMOVED lines=8> */
.L_x_8:


//--------------------- .nv.shared.reserved.0     --------------------------
	.section	.nv.shared.reserved.0,"aw",@nobits
	.weak		__nv_reservedSMEM_offset_0_alias
	.size		__nv_reservedSMEM_offset_0_alias, 0, 64
	.other		__nv_reservedSMEM_offset_0_alias,@"STO_CUDA_RESERVED_SHARED STV_DEFAULT"
__nv_reservedSMEM_offset_0_alias:
	.zero		0
	.zero		64


//--------------------- .nv.constant0._Z14evolve13pt_gpuPdS_S_S_iddd --------------------------
	.section	.nv.constant0._Z14evolve13pt_gpuPdS_S_S_iddd,"a",@progbits
	.sectionflags	@""
	.align	4
.nv.constant0._Z14evolve13pt_gpuPdS_S_S_iddd:
	.zero		960


//--------------------- SYMBOLS --------------------------

	.type		.nv.reservedSmem.offset0,@object
	.size		.nv.reservedSmem.offset0,0x4
